//
// Generated by NVIDIA NVVM Compiler
//
// Compiler Build ID: CL-36424714
// Cuda compilation tools, release 13.0, V13.0.88
// Based on NVVM 20.0.0
//

.version 9.0
.target sm_100
.address_size 64

	// .globl	_Z16grayscale_kernelPhS_S_S_jj

.visible .entry _Z16grayscale_kernelPhS_S_S_jj(
	.param .u64 .ptr .align 1 _Z16grayscale_kernelPhS_S_S_jj_param_0,
	.param .u64 .ptr .align 1 _Z16grayscale_kernelPhS_S_S_jj_param_1,
	.param .u64 .ptr .align 1 _Z16grayscale_kernelPhS_S_S_jj_param_2,
	.param .u64 .ptr .align 1 _Z16grayscale_kernelPhS_S_S_jj_param_3,
	.param .u32 _Z16grayscale_kernelPhS_S_S_jj_param_4,
	.param .u32 _Z16grayscale_kernelPhS_S_S_jj_param_5
)
{
	.reg .pred 	%p<4>;
	.reg .b16 	%rs<12>;
	.reg .b32 	%r<12>;
	.reg .b64 	%rd<14>;

	ld.param.u64 	%rd1, [_Z16grayscale_kernelPhS_S_S_jj_param_0];
	ld.param.u64 	%rd2, [_Z16grayscale_kernelPhS_S_S_jj_param_1];
	ld.param.u64 	%rd3, [_Z16grayscale_kernelPhS_S_S_jj_param_2];
	ld.param.u64 	%rd4, [_Z16grayscale_kernelPhS_S_S_jj_param_3];
	ld.param.u32 	%r3, [_Z16grayscale_kernelPhS_S_S_jj_param_4];
	ld.param.u32 	%r4, [_Z16grayscale_kernelPhS_S_S_jj_param_5];
	mov.u32 	%r5, %ctaid.x;
	mov.u32 	%r6, %ntid.x;
	mov.u32 	%r7, %tid.x;
	mad.lo.s32 	%r1, %r5, %r6, %r7;
	mov.u32 	%r8, %ctaid.y;
	mov.u32 	%r9, %ntid.y;
	mov.u32 	%r10, %tid.y;
	mad.lo.s32 	%r2, %r8, %r9, %r10;
	setp.ge.u32 	%p1, %r2, %r4;
	setp.ge.u32 	%p2, %r1, %r3;
	or.pred  	%p3, %p2, %p1;
	@%p3 bra 	$L__BB0_2;
	cvta.to.global.u64 	%rd5, %rd1;
	cvta.to.global.u64 	%rd6, %rd2;
	cvta.to.global.u64 	%rd7, %rd3;
	cvta.to.global.u64 	%rd8, %rd4;
	mad.lo.s32 	%r11, %r3, %r2, %r1;
	cvt.u64.u32 	%rd9, %r11;
	add.s64 	%rd10, %rd5, %rd9;
	ld.global.u8 	%rs1, [%rd10];
	mul.lo.s16 	%rs2, %rs1, 3;
	mul.hi.u16 	%rs3, %rs2, 6554;
	add.s64 	%rd11, %rd6, %rd9;
	ld.global.u8 	%rs4, [%rd11];
	mul.lo.s16 	%rs5, %rs4, 6;
	mul.hi.u16 	%rs6, %rs5, 6554;
	add.s16 	%rs7, %rs6, %rs3;
	add.s64 	%rd12, %rd7, %rd9;
	ld.global.u8 	%rs8, [%rd12];
	mul.lo.s16 	%rs9, %rs8, 205;
	shr.u16 	%rs10, %rs9, 11;
	add.s16 	%rs11, %rs10, %rs7;
	add.s64 	%rd13, %rd8, %rd9;
	st.global.u8 	[%rd13], %rs11;
$L__BB0_2:
	ret;

}


// ===== COMPILED SASS (sm_100) =====

	.target	sm_100

	.elftype	@"ET_EXEC"


//--------------------- .note.nv.tkinfo           --------------------------
	.section	.note.nv.tkinfo,"",@"SHT_NOTE"
	.sectionflags	@"SHF_NOTE_NV_TKINFO"
	.tkinfo
        /*0018*/ 	.word	0x00000002
        /*0030*/ 	.string	""
        /*0030*/ 	.string	"ptxas"
        /*0030*/ 	.string	"Cuda compilation tools, release 13.0, V13.0.88"
        /*0030*/ 	.string	"Build cuda_13.0.r13.0/compiler.36424714_0"
        /*0030*/ 	.string	"-arch sm_100 -m 64 "



//--------------------- .note.nv.cuinfo           --------------------------
	.section	.note.nv.cuinfo,"",@"SHT_NOTE"
	.sectionflags	@"SHF_NOTE_NV_CUINFO"
        /*0018*/ 	.short	0x0002
        /*001a*/ 	.short	0x0064
        /*001c*/ 	.short	0x0082
	.zero		2


//--------------------- .nv.info                  --------------------------
	.section	.nv.info,"",@"SHT_CUDA_INFO"
	.align	4


	//----- nvinfo : EIATTR_REGCOUNT
	.align		4
        /*0000*/ 	.byte	0x04, 0x2f
        /*0002*/ 	.short	(.L_1 - .L_0)
	.align		4
.L_0:
        /*0004*/ 	.word	index@(_Z16grayscale_kernelPhS_S_S_jj)
        /*0008*/ 	.word	0x0000000d


	//----- nvinfo : EIATTR_FRAME_SIZE
	.align		4
.L_1:
        /*000c*/ 	.byte	0x04, 0x11
        /*000e*/ 	.short	(.L_3 - .L_2)
	.align		4
.L_2:
        /*0010*/ 	.word	index@(_Z16grayscale_kernelPhS_S_S_jj)
        /*0014*/ 	.word	0x00000000


	//----- nvinfo : EIATTR_MIN_STACK_SIZE
	.align		4
.L_3:
        /*0018*/ 	.byte	0x04, 0x12
        /*001a*/ 	.short	(.L_5 - .L_4)
	.align		4
.L_4:
        /*001c*/ 	.word	index@(_Z16grayscale_kernelPhS_S_S_jj)
        /*0020*/ 	.word	0x00000000
.L_5:


//--------------------- .nv.compat                --------------------------
	.section	.nv.compat,"",@"SHT_CUDA_COMPAT_INFO"
	.align	4
        /*0000*/ 	.byte	0x02, 0x09, 0x00, 0x00, 0x02, 0x02, 0x01, 0x00, 0x02, 0x05, 0x05, 0x00, 0x03, 0x07, 0x01, 0x01
        /*0010*/ 	.byte	0x02, 0x03, 0x00, 0x00, 0x02, 0x06, 0x01, 0x00, 0x04, 0x0b, 0x08, 0x00, 0x09, 0x00, 0x00, 0x00
        /*0020*/ 	.byte	0x00, 0x00, 0x00, 0x00


//--------------------- .nv.info._Z16grayscale_kernelPhS_S_S_jj --------------------------
	.section	.nv.info._Z16grayscale_kernelPhS_S_S_jj,"",@"SHT_CUDA_INFO"
	.sectionflags	@""
	.align	4


	//----- nvinfo : EIATTR_CUDA_API_VERSION
	.align		4
        /*0000*/ 	.byte	0x04, 0x37
        /*0002*/ 	.short	(.L_7 - .L_6)
.L_6:
        /*0004*/ 	.word	0x00000082


	//----- nvinfo : EIATTR_KPARAM_INFO
	.align		4
.L_7:
        /*0008*/ 	.byte	0x04, 0x17
        /*000a*/ 	.short	(.L_9 - .L_8)
.L_8:
        /*000c*/ 	.word	0x00000000
        /*0010*/ 	.short	0x0005
        /*0012*/ 	.short	0x0024
        /*0014*/ 	.byte	0x00, 0xf0, 0x11, 0x00


	//----- nvinfo : EIATTR_KPARAM_INFO
	.align		4
.L_9:
        /*0018*/ 	.byte	0x04, 0x17
        /*001a*/ 	.short	(.L_11 - .L_10)
.L_10:
        /*001c*/ 	.word	0x00000000
        /*0020*/ 	.short	0x0004
        /*0022*/ 	.short	0x0020
        /*0024*/ 	.byte	0x00, 0xf0, 0x11, 0x00


	//----- nvinfo : EIATTR_KPARAM_INFO
	.align		4
.L_11:
        /*0028*/ 	.byte	0x04, 0x17
        /*002a*/ 	.short	(.L_13 - .L_12)
.L_12:
        /*002c*/ 	.word	0x00000000
        /*0030*/ 	.short	0x0003
        /*0032*/ 	.short	0x0018
        /*0034*/ 	.byte	0x00, 0xf5, 0x21, 0x00


	//----- nvinfo : EIATTR_KPARAM_INFO
	.align		4
.L_13:
        /*0038*/ 	.byte	0x04, 0x17
        /*003a*/ 	.short	(.L_15 - .L_14)
.L_14:
        /*003c*/ 	.word	0x00000000
        /*0040*/ 	.short	0x0002
        /*0042*/ 	.short	0x0010
        /*0044*/ 	.byte	0x00, 0xf5, 0x21, 0x00


	//----- nvinfo : EIATTR_KPARAM_INFO
	.align		4
.L_15:
        /*0048*/ 	.byte	0x04, 0x17
        /*004a*/ 	.short	(.L_17 - .L_16)
.L_16:
        /*004c*/ 	.word	0x00000000
        /*0050*/ 	.short	0x0001
        /*0052*/ 	.short	0x0008
        /*0054*/ 	.byte	0x00, 0xf5, 0x21, 0x00


	//----- nvinfo : EIATTR_KPARAM_INFO
	.align		4
.L_17:
        /*0058*/ 	.byte	0x04, 0x17
        /*005a*/ 	.short	(.L_19 - .L_18)
.L_18:
        /*005c*/ 	.word	0x00000000
        /*0060*/ 	.short	0x0000
        /*0062*/ 	.short	0x0000
        /*0064*/ 	.byte	0x00, 0xf5, 0x21, 0x00


	//----- nvinfo : EIATTR_SPARSE_MMA_MASK
	.align		4
.L_19:
        /*0068*/ 	.byte	0x03, 0x50
        /*006a*/ 	.short	0x0000


	//----- nvinfo : EIATTR_MAXREG_COUNT
	.align		4
        /*006c*/ 	.byte	0x03, 0x1b
        /*006e*/ 	.short	0x00ff


	//----- nvinfo : EIATTR_MERCURY_ISA_VERSION
	.align		4
        /*0070*/ 	.byte	0x03, 0x5f
        /*0072*/ 	.short	0x0101


	//----- nvinfo : EIATTR_VRC_CTA_INIT_COUNT
	.align		4
        /*0074*/ 	.byte	0x02, 0x4a
	.zero		1
	.zero		1


	//----- nvinfo : EIATTR_EXIT_INSTR_OFFSETS
	.align		4
        /*0078*/ 	.byte	0x04, 0x1c
        /*007a*/ 	.short	(.L_21 - .L_20)


	//   ....[0]....
.L_20:
        /*007c*/ 	.word	0x000000c0


	//   ....[1]....
        /*0080*/ 	.word	0x00000250


	//----- nvinfo : EIATTR_CBANK_PARAM_SIZE
	.align		4
.L_21:
        /*0084*/ 	.byte	0x03, 0x19
        /*0086*/ 	.short	0x0028


	//----- nvinfo : EIATTR_PARAM_CBANK
	.align		4
        /*0088*/ 	.byte	0x04, 0x0a
        /*008a*/ 	.short	(.L_23 - .L_22)
	.align		4
.L_22:
        /*008c*/ 	.word	index@(.nv.constant0._Z16grayscale_kernelPhS_S_S_jj)
        /*0090*/ 	.short	0x0380
        /*0092*/ 	.short	0x0028


	//----- nvinfo : EIATTR_SW_WAR
	.align		4
.L_23:
        /*0094*/ 	.byte	0x04, 0x36
        /*0096*/ 	.short	(.L_25 - .L_24)
.L_24:
        /*0098*/ 	.word	0x00000008
.L_25:


//--------------------- .nv.callgraph             --------------------------
	.section	.nv.callgraph,"",@"SHT_CUDA_CALLGRAPH"
	.align	4
	.sectionentsize	8
	.align		4
        /*0000*/ 	.word	0x00000000
	.align		4
        /*0004*/ 	.word	0xffffffff
	.align		4
        /*0008*/ 	.word	0x00000000
	.align		4
        /*000c*/ 	.word	0xfffffffe
	.align		4
        /*0010*/ 	.word	0x00000000
	.align		4
        /*0014*/ 	.word	0xfffffffd
	.align		4
        /*0018*/ 	.word	0x00000000
	.align		4
        /*001c*/ 	.word	0xfffffffc


//--------------------- .text._Z16grayscale_kernelPhS_S_S_jj --------------------------
	.section	.text._Z16grayscale_kernelPhS_S_S_jj,"ax",@progbits
	.align	128
        .global         _Z16grayscale_kernelPhS_S_S_jj
        .type           _Z16grayscale_kernelPhS_S_S_jj,@function
        .size           _Z16grayscale_kernelPhS_S_S_jj,(.L_x_1 - _Z16grayscale_kernelPhS_S_S_jj)
        .other          _Z16grayscale_kernelPhS_S_S_jj,@"STO_CUDA_ENTRY STV_DEFAULT"
_Z16grayscale_kernelPhS_S_S_jj:
.text._Z16grayscale_kernelPhS_S_S_jj:
[----:B------:R-:W-:Y:S01]  /*0000*/  LDC R1, c[0x0][0x37c] ;  /* 0x0000df00ff017b82 */ /* 0x000fe20000000800 */
[----:B------:R-:W0:Y:S07]  /*0010*/  S2R R2, SR_TID.Y ;  /* 0x0000000000027919 */ /* 0x000e2e0000002200 */
[----:B------:R-:W1:Y:S01]  /*0020*/  LDC R0, c[0x0][0x360] ;  /* 0x0000d800ff007b82 */ /* 0x000e620000000800 */
[----:B------:R-:W2:Y:S01]  /*0030*/  LDCU.64 UR6, c[0x0][0x3a0] ;  /* 0x00007400ff0677ac */ /* 0x000ea20008000a00 */
[----:B------:R-:W1:Y:S06]  /*0040*/  S2R R5, SR_TID.X ;  /* 0x0000000000057919 */ /* 0x000e6c0000002100 */
[----:B------:R-:W0:Y:S08]  /*0050*/  S2UR UR5, SR_CTAID.Y ;  /* 0x00000000000579c3 */ /* 0x000e300000002600 */
[----:B------:R-:W0:Y:S08]  /*0060*/  LDC R3, c[0x0][0x364] ;  /* 0x0000d900ff037b82 */ /* 0x000e300000000800 */
[----:B------:R-:W1:Y:S01]  /*0070*/  S2UR UR4, SR_CTAID.X ;  /* 0x00000000000479c3 */ /* 0x000e620000002500 */
[----:B0-----:R-:W-:-:S05]  /*0080*/  IMAD R3, R3, UR5, R2 ;  /* 0x0000000503037c24 */ /* 0x001fca000f8e0202 */
[----:B--2---:R-:W-:Y:S01]  /*0090*/  ISETP.GE.U32.AND P0, PT, R3, UR7, PT ;  /* 0x0000000703007c0c */ /* 0x004fe2000bf06070 */
[----:B-1----:R-:W-:-:S05]  /*00a0*/  IMAD R0, R0, UR4, R5 ;  /* 0x0000000400007c24 */ /* 0x002fca000f8e0205 */
[----:B------:R-:W-:-:S13]  /*00b0*/  ISETP.GE.U32.OR P0, PT, R0, UR6, P0 ;  /* 0x0000000600007c0c */ /* 0x000fda0008706470 */
[----:B------:R-:W-:Y:S05]  /*00c0*/  @P0 EXIT ;  /* 0x000000000000094d */ /* 0x000fea0003800000 */
[----:B------:R-:W0:Y:S01]  /*00d0*/  LDCU.128 UR8, c[0x0][0x380] ;  /* 0x00007000ff0877ac */ /* 0x000e220008000c00 */
[----:B------:R-:W-:Y:S01]  /*00e0*/  IMAD R0, R3, UR6, R0 ;  /* 0x0000000603007c24 */ /* 0x000fe2000f8e0200 */
[----:B------:R-:W1:Y:S01]  /*00f0*/  LDCU.64 UR4, c[0x0][0x358] ;  /* 0x00006b00ff0477ac */ /* 0x000e620008000a00 */
[----:B------:R-:W2:Y:S03]  /*0100*/  LDCU.128 UR12, c[0x0][0x390] ;  /* 0x00007200ff0c77ac */ /* 0x000ea60008000c00 */
[C---:B0-----:R-:W-:Y:S02]  /*0110*/  IADD3 R2, P0, PT, R0.reuse, UR8, RZ ;  /* 0x0000000800027c10 */ /* 0x041fe4000ff1e0ff */
[----:B------:R-:W-:-:S03]  /*0120*/  IADD3 R4, P1, PT, R0, UR10, RZ ;  /* 0x0000000a00047c10 */ /* 0x000fc6000ff3e0ff */
[----:B------:R-:W-:Y:S02]  /*0130*/  IMAD.X R3, RZ, RZ, UR9, P0 ;  /* 0x00000009ff037e24 */ /* 0x000fe400080e06ff */
[----:B------:R-:W-:-:S03]  /*0140*/  IMAD.X R5, RZ, RZ, UR11, P1 ;  /* 0x0000000bff057e24 */ /* 0x000fc600088e06ff */
[----:B-1----:R-:W3:Y:S01]  /*0150*/  LDG.E.U8 R2, desc[UR4][R2.64] ;  /* 0x0000000402027981 */ /* 0x002ee2000c1e1100 */
[----:B--2---:R-:W-:-:S03]  /*0160*/  IADD3 R6, P0, PT, R0, UR12, RZ ;  /* 0x0000000c00067c10 */ /* 0x004fc6000ff1e0ff */
[----:B------:R-:W2:Y:S01]  /*0170*/  LDG.E.U8 R4, desc[UR4][R4.64] ;  /* 0x0000000404047981 */ /* 0x000ea2000c1e1100 */
[----:B------:R-:W-:-:S05]  /*0180*/  IADD3.X R7, PT, PT, RZ, UR13, RZ, P0, !PT ;  /* 0x0000000dff077c10 */ /* 0x000fca00087fe4ff */
[----:B------:R-:W4:Y:S01]  /*0190*/  LDG.E.U8 R6, desc[UR4][R6.64] ;  /* 0x0000000406067981 */ /* 0x000f22000c1e1100 */
[----:B---3--:R-:W-:Y:S02]  /*01a0*/  IMAD R8, R2, 0x3, RZ ;  /* 0x0000000302087824 */ /* 0x008fe400078e02ff */
[----:B--2---:R-:W-:Y:S02]  /*01b0*/  IMAD R9, R4, 0x6, RZ ;  /* 0x0000000604097824 */ /* 0x004fe400078e02ff */
[----:B------:R-:W-:Y:S02]  /*01c0*/  IMAD R8, R8, 0x199a, RZ ;  /* 0x0000199a08087824 */ /* 0x000fe400078e02ff */
[----:B------:R-:W-:Y:S02]  /*01d0*/  IMAD R10, R9, 0x199a, RZ ;  /* 0x0000199a090a7824 */ /* 0x000fe400078e02ff */
[----:B----4-:R-:W-:Y:S01]  /*01e0*/  IMAD R3, R6, 0xcd, RZ ;  /* 0x000000cd06037824 */ /* 0x010fe200078e02ff */
[----:B------:R-:W-:-:S02]  /*01f0*/  SHF.R.U32.HI R9, RZ, 0x10, R8 ;  /* 0x00000010ff097819 */ /* 0x000fc40000011608 */
[----:B------:R-:W-:Y:S02]  /*0200*/  IADD3 R8, P0, PT, R0, UR14, RZ ;  /* 0x0000000e00087c10 */ /* 0x000fe4000ff1e0ff */
[----:B------:R-:W-:Y:S02]  /*0210*/  LEA.HI R0, R10, R9, RZ, 0x10 ;  /* 0x000000090a007211 */ /* 0x000fe400078f80ff */
[----:B------:R-:W-:Y:S02]  /*0220*/  IADD3.X R9, PT, PT, RZ, UR15, RZ, P0, !PT ;  /* 0x0000000fff097c10 */ /* 0x000fe400087fe4ff */
[----:B------:R-:W-:-:S05]  /*0230*/  LEA.HI R3, R3, R0, RZ, 0x15 ;  /* 0x0000000003037211 */ /* 0x000fca00078fa8ff */
[----:B------:R-:W-:Y:S01]  /*0240*/  STG.E.U8 desc[UR4][R8.64], R3 ;  /* 0x0000000308007986 */ /* 0x000fe2000c101104 */
[----:B------:R-:W-:Y:S05]  /*0250*/  EXIT ;  /* 0x000000000000794d */ /* 0x000fea0003800000 */
.L_x_0:
[----:B------:R-:W-:-:S00]  /*0260*/  BRA `(.L_x_0) ;  /* 0xfffffffc00fc7947 */ /* 0x000fc0000383ffff */
[----:B------:R-:W-:-:S00]  /*0270*/  NOP ;  /* 0x0000000000007918 */ /* 0x000fc00000000000 */
        /* <DEDUP_REMOVED lines=8> */
.L_x_1:


//--------------------- .nv.shared.reserved.0     --------------------------
	.section	.nv.shared.reserved.0,"aw",@nobits
	.weak		__nv_reservedSMEM_offset_0_alias
	.size		__nv_reservedSMEM_offset_0_alias, 0, 64
	.other		__nv_reservedSMEM_offset_0_alias,@"STO_CUDA_RESERVED_SHARED STV_DEFAULT"
__nv_reservedSMEM_offset_0_alias:
	.zero		0
	.zero		64


//--------------------- .nv.constant0._Z16grayscale_kernelPhS_S_S_jj --------------------------
	.section	.nv.constant0._Z16grayscale_kernelPhS_S_S_jj,"a",@progbits
	.sectionflags	@""
	.align	4
.nv.constant0._Z16grayscale_kernelPhS_S_S_jj:
	.zero		936


//--------------------- SYMBOLS --------------------------

	.type		.nv.reservedSmem.offset0,@object
	.size		.nv.reservedSmem.offset0,0x4
